//
// Generated by NVIDIA NVVM Compiler
//
// Compiler Build ID: CL-36424714
// Cuda compilation tools, release 13.0, V13.0.88
// Based on NVVM 20.0.0
//

.version 9.0
.target sm_100
.address_size 64

	// .globl	_Z10pw_biasAddPfS_ii

.visible .entry _Z10pw_biasAddPfS_ii(
	.param .u64 .ptr .align 1 _Z10pw_biasAddPfS_ii_param_0,
	.param .u64 .ptr .align 1 _Z10pw_biasAddPfS_ii_param_1,
	.param .u32 _Z10pw_biasAddPfS_ii_param_2,
	.param .u32 _Z10pw_biasAddPfS_ii_param_3
)
{
	.reg .pred 	%p<2>;
	.reg .b32 	%r<8>;
	.reg .b32 	%f<4>;
	.reg .b64 	%rd<9>;

	ld.param.u64 	%rd1, [_Z10pw_biasAddPfS_ii_param_0];
	ld.param.u64 	%rd2, [_Z10pw_biasAddPfS_ii_param_1];
	ld.param.u32 	%r3, [_Z10pw_biasAddPfS_ii_param_2];
	ld.param.u32 	%r2, [_Z10pw_biasAddPfS_ii_param_3];
	mov.u32 	%r4, %ctaid.x;
	mov.u32 	%r5, %ntid.x;
	mov.u32 	%r6, %tid.x;
	mad.lo.s32 	%r1, %r4, %r5, %r6;
	setp.ge.s32 	%p1, %r1, %r3;
	@%p1 bra 	$L__BB0_2;
	cvta.to.global.u64 	%rd3, %rd2;
	cvta.to.global.u64 	%rd4, %rd1;
	rem.s32 	%r7, %r1, %r2;
	mul.wide.s32 	%rd5, %r7, 4;
	add.s64 	%rd6, %rd3, %rd5;
	ld.global.f32 	%f1, [%rd6];
	mul.wide.s32 	%rd7, %r1, 4;
	add.s64 	%rd8, %rd4, %rd7;
	ld.global.f32 	%f2, [%rd8];
	add.f32 	%f3, %f1, %f2;
	st.global.f32 	[%rd8], %f3;
$L__BB0_2:
	ret;

}
	// .globl	_Z9pw_vecAddPfS_S_i
.visible .entry _Z9pw_vecAddPfS_S_i(
	.param .u64 .ptr .align 1 _Z9pw_vecAddPfS_S_i_param_0,
	.param .u64 .ptr .align 1 _Z9pw_vecAddPfS_S_i_param_1,
	.param .u64 .ptr .align 1 _Z9pw_vecAddPfS_S_i_param_2,
	.param .u32 _Z9pw_vecAddPfS_S_i_param_3
)
{
	.reg .pred 	%p<2>;
	.reg .b32 	%r<6>;
	.reg .b32 	%f<4>;
	.reg .b64 	%rd<11>;

	ld.param.u64 	%rd1, [_Z9pw_vecAddPfS_S_i_param_0];
	ld.param.u64 	%rd2, [_Z9pw_vecAddPfS_S_i_param_1];
	ld.param.u64 	%rd3, [_Z9pw_vecAddPfS_S_i_param_2];
	ld.param.u32 	%r2, [_Z9pw_vecAddPfS_S_i_param_3];
	mov.u32 	%r3, %ctaid.x;
	mov.u32 	%r4, %ntid.x;
	mov.u32 	%r5, %tid.x;
	mad.lo.s32 	%r1, %r3, %r4, %r5;
	setp.ge.s32 	%p1, %r1, %r2;
	@%p1 bra 	$L__BB1_2;
	cvta.to.global.u64 	%rd4, %rd2;
	cvta.to.global.u64 	%rd5, %rd3;
	cvta.to.global.u64 	%rd6, %rd1;
	mul.wide.s32 	%rd7, %r1, 4;
	add.s64 	%rd8, %rd4, %rd7;
	ld.global.f32 	%f1, [%rd8];
	add.s64 	%rd9, %rd5, %rd7;
	ld.global.f32 	%f2, [%rd9];
	add.f32 	%f3, %f1, %f2;
	add.s64 	%rd10, %rd6, %rd7;
	st.global.f32 	[%rd10], %f3;
$L__BB1_2:
	ret;

}
	// .globl	_Z9pw_vecMulPfS_S_i
.visible .entry _Z9pw_vecMulPfS_S_i(
	.param .u64 .ptr .align 1 _Z9pw_vecMulPfS_S_i_param_0,
	.param .u64 .ptr .align 1 _Z9pw_vecMulPfS_S_i_param_1,
	.param .u64 .ptr .align 1 _Z9pw_vecMulPfS_S_i_param_2,
	.param .u32 _Z9pw_vecMulPfS_S_i_param_3
)
{
	.reg .pred 	%p<2>;
	.reg .b32 	%r<6>;
	.reg .b32 	%f<4>;
	.reg .b64 	%rd<11>;

	ld.param.u64 	%rd1, [_Z9pw_vecMulPfS_S_i_param_0];
	ld.param.u64 	%rd2, [_Z9pw_vecMulPfS_S_i_param_1];
	ld.param.u64 	%rd3, [_Z9pw_vecMulPfS_S_i_param_2];
	ld.param.u32 	%r2, [_Z9pw_vecMulPfS_S_i_param_3];
	mov.u32 	%r3, %ctaid.x;
	mov.u32 	%r4, %ntid.x;
	mov.u32 	%r5, %tid.x;
	mad.lo.s32 	%r1, %r3, %r4, %r5;
	setp.ge.s32 	%p1, %r1, %r2;
	@%p1 bra 	$L__BB2_2;
	cvta.to.global.u64 	%rd4, %rd2;
	cvta.to.global.u64 	%rd5, %rd3;
	cvta.to.global.u64 	%rd6, %rd1;
	mul.wide.s32 	%rd7, %r1, 4;
	add.s64 	%rd8, %rd4, %rd7;
	ld.global.f32 	%f1, [%rd8];
	add.s64 	%rd9, %rd5, %rd7;
	ld.global.f32 	%f2, [%rd9];
	mul.f32 	%f3, %f1, %f2;
	add.s64 	%rd10, %rd6, %rd7;
	st.global.f32 	[%rd10], %f3;
$L__BB2_2:
	ret;

}
	// .globl	_Z7pw_tanhPfS_i
.visible .entry _Z7pw_tanhPfS_i(
	.param .u64 .ptr .align 1 _Z7pw_tanhPfS_i_param_0,
	.param .u64 .ptr .align 1 _Z7pw_tanhPfS_i_param_1,
	.param .u32 _Z7pw_tanhPfS_i_param_2
)
{
	.reg .pred 	%p<4>;
	.reg .b32 	%r<6>;
	.reg .b32 	%f<17>;
	.reg .b64 	%rd<8>;

	ld.param.u64 	%rd1, [_Z7pw_tanhPfS_i_param_0];
	ld.param.u64 	%rd2, [_Z7pw_tanhPfS_i_param_1];
	ld.param.u32 	%r2, [_Z7pw_tanhPfS_i_param_2];
	mov.u32 	%r3, %ctaid.x;
	mov.u32 	%r4, %ntid.x;
	mov.u32 	%r5, %tid.x;
	mad.lo.s32 	%r1, %r3, %r4, %r5;
	setp.ge.s32 	%p1, %r1, %r2;
	@%p1 bra 	$L__BB3_2;
	cvta.to.global.u64 	%rd3, %rd2;
	cvta.to.global.u64 	%rd4, %rd1;
	mul.wide.s32 	%rd5, %r1, 4;
	add.s64 	%rd6, %rd3, %rd5;
	ld.global.f32 	%f1, [%rd6];
	abs.f32 	%f2, %f1;
	mul.f32 	%f3, %f2, 0f4038AA3B;
	ex2.approx.ftz.f32 	%f4, %f3;
	add.f32 	%f5, %f4, 0f3F800000;
	rcp.approx.ftz.f32 	%f6, %f5;
	fma.rn.f32 	%f7, %f6, 0fC0000000, 0f3F800000;
	setp.ge.f32 	%p2, %f2, 0f41102CB4;
	selp.f32 	%f8, 0f3F800000, %f7, %p2;
	copysign.f32 	%f9, %f1, %f8;
	mul.f32 	%f10, %f1, %f1;
	fma.rn.f32 	%f11, %f10, 0f3C80F082, 0fBD563CAE;
	fma.rn.f32 	%f12, %f11, %f10, 0f3E085941;
	fma.rn.f32 	%f13, %f12, %f10, 0fBEAAA9ED;
	fma.rn.f32 	%f14, %f13, %f10, 0f00000000;
	fma.rn.f32 	%f15, %f14, %f1, %f1;
	setp.ge.f32 	%p3, %f2, 0f3F19999A;
	selp.f32 	%f16, %f9, %f15, %p3;
	add.s64 	%rd7, %rd4, %rd5;
	st.global.f32 	[%rd7], %f16;
$L__BB3_2:
	ret;

}
	// .globl	_Z10pw_sigmoidPfS_i
.visible .entry _Z10pw_sigmoidPfS_i(
	.param .u64 .ptr .align 1 _Z10pw_sigmoidPfS_i_param_0,
	.param .u64 .ptr .align 1 _Z10pw_sigmoidPfS_i_param_1,
	.param .u32 _Z10pw_sigmoidPfS_i_param_2
)
{
	.reg .pred 	%p<2>;
	.reg .b32 	%r<8>;
	.reg .b32 	%f<15>;
	.reg .b64 	%rd<8>;

	ld.param.u64 	%rd1, [_Z10pw_sigmoidPfS_i_param_0];
	ld.param.u64 	%rd2, [_Z10pw_sigmoidPfS_i_param_1];
	ld.param.u32 	%r2, [_Z10pw_sigmoidPfS_i_param_2];
	mov.u32 	%r3, %ctaid.x;
	mov.u32 	%r4, %ntid.x;
	mov.u32 	%r5, %tid.x;
	mad.lo.s32 	%r1, %r3, %r4, %r5;
	setp.ge.s32 	%p1, %r1, %r2;
	@%p1 bra 	$L__BB4_2;
	cvta.to.global.u64 	%rd3, %rd2;
	cvta.to.global.u64 	%rd4, %rd1;
	mul.wide.s32 	%rd5, %r1, 4;
	add.s64 	%rd6, %rd3, %rd5;
	ld.global.f32 	%f1, [%rd6];
	fma.rn.f32 	%f2, %f1, 0fBBBB989D, 0f3F000000;
	cvt.sat.f32.f32 	%f3, %f2;
	mov.f32 	%f4, 0f4B400001;
	mov.f32 	%f5, 0f437C0000;
	fma.rm.f32 	%f6, %f3, %f5, %f4;
	add.f32 	%f7, %f6, 0fCB40007F;
	neg.f32 	%f8, %f7;
	fma.rn.f32 	%f9, %f1, 0fBFB8AA3B, %f8;
	fma.rn.f32 	%f10, %f1, 0fB2A57060, %f9;
	mov.b32 	%r6, %f6;
	shl.b32 	%r7, %r6, 23;
	mov.b32 	%f11, %r7;
	ex2.approx.ftz.f32 	%f12, %f10;
	fma.rn.f32 	%f13, %f12, %f11, 0f3F800000;
	rcp.rn.f32 	%f14, %f13;
	add.s64 	%rd7, %rd4, %rd5;
	st.global.f32 	[%rd7], %f14;
$L__BB4_2:
	ret;

}


// ===== COMPILED SASS (sm_100) =====

	.target	sm_100

	.elftype	@"ET_EXEC"


//--------------------- .note.nv.tkinfo           --------------------------
	.section	.note.nv.tkinfo,"",@"SHT_NOTE"
	.sectionflags	@"SHF_NOTE_NV_TKINFO"
	.tkinfo
        /*0018*/ 	.word	0x00000002
        /*0030*/ 	.string	""
        /*0030*/ 	.string	"ptxas"
        /*0030*/ 	.string	"Cuda compilation tools, release 13.0, V13.0.88"
        /*0030*/ 	.string	"Build cuda_13.0.r13.0/compiler.36424714_0"
        /*0030*/ 	.string	"-arch sm_100 -m 64 "



//--------------------- .note.nv.cuinfo           --------------------------
	.section	.note.nv.cuinfo,"",@"SHT_NOTE"
	.sectionflags	@"SHF_NOTE_NV_CUINFO"
        /*0018*/ 	.short	0x0002
        /*001a*/ 	.short	0x0064
        /*001c*/ 	.short	0x0082
	.zero		2


//--------------------- .nv.info                  --------------------------
	.section	.nv.info,"",@"SHT_CUDA_INFO"
	.align	4


	//----- nvinfo : EIATTR_REGCOUNT
	.align		4
        /*0000*/ 	.byte	0x04, 0x2f
        /*0002*/ 	.short	(.L_1 - .L_0)
	.align		4
.L_0:
        /*0004*/ 	.word	index@(_Z10pw_biasAddPfS_ii)
        /*0008*/ 	.word	0x0000000c


	//----- nvinfo : EIATTR_FRAME_SIZE
	.align		4
.L_1:
        /*000c*/ 	.byte	0x04, 0x11
        /*000e*/ 	.short	(.L_3 - .L_2)
	.align		4
.L_2:
        /*0010*/ 	.word	index@(_Z10pw_biasAddPfS_ii)
        /*0014*/ 	.word	0x00000000


	//----- nvinfo : EIATTR_REGCOUNT
	.align		4
.L_3:
        /*0018*/ 	.byte	0x04, 0x2f
        /*001a*/ 	.short	(.L_5 - .L_4)
	.align		4
.L_4:
        /*001c*/ 	.word	index@(_Z9pw_vecAddPfS_S_i)
        /*0020*/ 	.word	0x0000000c


	//----- nvinfo : EIATTR_FRAME_SIZE
	.align		4
.L_5:
        /*0024*/ 	.byte	0x04, 0x11
        /*0026*/ 	.short	(.L_7 - .L_6)
	.align		4
.L_6:
        /*0028*/ 	.word	index@(_Z9pw_vecAddPfS_S_i)
        /*002c*/ 	.word	0x00000000


	//----- nvinfo : EIATTR_REGCOUNT
	.align		4
.L_7:
        /*0030*/ 	.byte	0x04, 0x2f
        /*0032*/ 	.short	(.L_9 - .L_8)
	.align		4
.L_8:
        /*0034*/ 	.word	index@(_Z9pw_vecMulPfS_S_i)
        /*0038*/ 	.word	0x0000000c


	//----- nvinfo : EIATTR_FRAME_SIZE
	.align		4
.L_9:
        /*003c*/ 	.byte	0x04, 0x11
        /*003e*/ 	.short	(.L_11 - .L_10)
	.align		4
.L_10:
        /*0040*/ 	.word	index@(_Z9pw_vecMulPfS_S_i)
        /*0044*/ 	.word	0x00000000


	//----- nvinfo : EIATTR_REGCOUNT
	.align		4
.L_11:
        /*0048*/ 	.byte	0x04, 0x2f
        /*004a*/ 	.short	(.L_13 - .L_12)
	.align		4
.L_12:
        /*004c*/ 	.word	index@(_Z7pw_tanhPfS_i)
        /*0050*/ 	.word	0x0000000e


	//----- nvinfo : EIATTR_FRAME_SIZE
	.align		4
.L_13:
        /*0054*/ 	.byte	0x04, 0x11
        /*0056*/ 	.short	(.L_15 - .L_14)
	.align		4
.L_14:
        /*0058*/ 	.word	index@(_Z7pw_tanhPfS_i)
        /*005c*/ 	.word	0x00000000


	//----- nvinfo : EIATTR_REGCOUNT
	.align		4
.L_15:
        /*0060*/ 	.byte	0x04, 0x2f
        /*0062*/ 	.short	(.L_17 - .L_16)
	.align		4
.L_16:
        /*0064*/ 	.word	index@(_Z10pw_sigmoidPfS_i)
        /*0068*/ 	.word	0x0000000e


	//----- nvinfo : EIATTR_FRAME_SIZE
	.align		4
.L_17:
        /*006c*/ 	.byte	0x04, 0x11
        /*006e*/ 	.short	(.L_19 - .L_18)
	.align		4
.L_18:
        /*0070*/ 	.word	index@($__internal_0_$__cuda_sm20_rcp_rn_f32_slowpath)
        /*0074*/ 	.word	0x00000000


	//----- nvinfo : EIATTR_FRAME_SIZE
	.align		4
.L_19:
        /*0078*/ 	.byte	0x04, 0x11
        /*007a*/ 	.short	(.L_21 - .L_20)
	.align		4
.L_20:
        /*007c*/ 	.word	index@(_Z10pw_sigmoidPfS_i)
        /*0080*/ 	.word	0x00000000


	//----- nvinfo : EIATTR_MIN_STACK_SIZE
	.align		4
.L_21:
        /*0084*/ 	.byte	0x04, 0x12
        /*0086*/ 	.short	(.L_23 - .L_22)
	.align		4
.L_22:
        /*0088*/ 	.word	index@(_Z10pw_sigmoidPfS_i)
        /*008c*/ 	.word	0x00000000


	//----- nvinfo : EIATTR_MIN_STACK_SIZE
	.align		4
.L_23:
        /*0090*/ 	.byte	0x04, 0x12
        /*0092*/ 	.short	(.L_25 - .L_24)
	.align		4
.L_24:
        /*0094*/ 	.word	index@(_Z7pw_tanhPfS_i)
        /*0098*/ 	.word	0x00000000


	//----- nvinfo : EIATTR_MIN_STACK_SIZE
	.align		4
.L_25:
        /*009c*/ 	.byte	0x04, 0x12
        /*009e*/ 	.short	(.L_27 - .L_26)
	.align		4
.L_26:
        /*00a0*/ 	.word	index@(_Z9pw_vecMulPfS_S_i)
        /*00a4*/ 	.word	0x00000000


	//----- nvinfo : EIATTR_MIN_STACK_SIZE
	.align		4
.L_27:
        /*00a8*/ 	.byte	0x04, 0x12
        /*00aa*/ 	.short	(.L_29 - .L_28)
	.align		4
.L_28:
        /*00ac*/ 	.word	index@(_Z9pw_vecAddPfS_S_i)
        /*00b0*/ 	.word	0x00000000


	//----- nvinfo : EIATTR_MIN_STACK_SIZE
	.align		4
.L_29:
        /*00b4*/ 	.byte	0x04, 0x12
        /*00b6*/ 	.short	(.L_31 - .L_30)
	.align		4
.L_30:
        /*00b8*/ 	.word	index@(_Z10pw_biasAddPfS_ii)
        /*00bc*/ 	.word	0x00000000
.L_31:


//--------------------- .nv.compat                --------------------------
	.section	.nv.compat,"",@"SHT_CUDA_COMPAT_INFO"
	.align	4
        /*0000*/ 	.byte	0x02, 0x09, 0x00, 0x00, 0x02, 0x02, 0x01, 0x00, 0x02, 0x05, 0x05, 0x00, 0x03, 0x07, 0x01, 0x01
        /*0010*/ 	.byte	0x02, 0x03, 0x00, 0x00, 0x02, 0x06, 0x01, 0x00, 0x04, 0x0b, 0x08, 0x00, 0x01, 0x00, 0x00, 0x00
        /*0020*/ 	.byte	0x00, 0x00, 0x00, 0x00


//--------------------- .nv.info._Z10pw_sigmoidPfS_i --------------------------
	.section	.nv.info._Z10pw_sigmoidPfS_i,"",@"SHT_CUDA_INFO"
	.sectionflags	@""
	.align	4


	//----- nvinfo : EIATTR_CUDA_API_VERSION
	.align		4
        /*0000*/ 	.byte	0x04, 0x37
        /*0002*/ 	.short	(.L_33 - .L_32)
.L_32:
        /*0004*/ 	.word	0x00000082


	//----- nvinfo : EIATTR_KPARAM_INFO
	.align		4
.L_33:
        /*0008*/ 	.byte	0x04, 0x17
        /*000a*/ 	.short	(.L_35 - .L_34)
.L_34:
        /*000c*/ 	.word	0x00000000
        /*0010*/ 	.short	0x0002
        /*0012*/ 	.short	0x0010
        /*0014*/ 	.byte	0x00, 0xf0, 0x11, 0x00


	//----- nvinfo : EIATTR_KPARAM_INFO
	.align		4
.L_35:
        /*0018*/ 	.byte	0x04, 0x17
        /*001a*/ 	.short	(.L_37 - .L_36)
.L_36:
        /*001c*/ 	.word	0x00000000
        /*0020*/ 	.short	0x0001
        /*0022*/ 	.short	0x0008
        /*0024*/ 	.byte	0x00, 0xf5, 0x21, 0x00


	//----- nvinfo : EIATTR_KPARAM_INFO
	.align		4
.L_37:
        /*0028*/ 	.byte	0x04, 0x17
        /*002a*/ 	.short	(.L_39 - .L_38)
.L_38:
        /*002c*/ 	.word	0x00000000
        /*0030*/ 	.short	0x0000
        /*0032*/ 	.short	0x0000
        /*0034*/ 	.byte	0x00, 0xf5, 0x21, 0x00


	//----- nvinfo : EIATTR_SPARSE_MMA_MASK
	.align		4
.L_39:
        /*0038*/ 	.byte	0x03, 0x50
        /*003a*/ 	.short	0x0000


	//----- nvinfo : EIATTR_MAXREG_COUNT
	.align		4
        /*003c*/ 	.byte	0x03, 0x1b
        /*003e*/ 	.short	0x00ff


	//----- nvinfo : EIATTR_MERCURY_ISA_VERSION
	.align		4
        /*0040*/ 	.byte	0x03, 0x5f
        /*0042*/ 	.short	0x0101


	//----- nvinfo : EIATTR_VRC_CTA_INIT_COUNT
	.align		4
        /*0044*/ 	.byte	0x02, 0x4a
	.zero		1
	.zero		1


	//----- nvinfo : EIATTR_EXIT_INSTR_OFFSETS
	.align		4
        /*0048*/ 	.byte	0x04, 0x1c
        /*004a*/ 	.short	(.L_41 - .L_40)


	//   ....[0]....
.L_40:
        /*004c*/ 	.word	0x00000070


	//   ....[1]....
        /*0050*/ 	.word	0x00000260


	//----- nvinfo : EIATTR_CRS_STACK_SIZE
	.align		4
.L_41:
        /*0054*/ 	.byte	0x04, 0x1e
        /*0056*/ 	.short	(.L_43 - .L_42)
.L_42:
        /*0058*/ 	.word	0x00000000


	//----- nvinfo : EIATTR_CBANK_PARAM_SIZE
	.align		4
.L_43:
        /*005c*/ 	.byte	0x03, 0x19
        /*005e*/ 	.short	0x0014


	//----- nvinfo : EIATTR_PARAM_CBANK
	.align		4
        /*0060*/ 	.byte	0x04, 0x0a
        /*0062*/ 	.short	(.L_45 - .L_44)
	.align		4
.L_44:
        /*0064*/ 	.word	index@(.nv.constant0._Z10pw_sigmoidPfS_i)
        /*0068*/ 	.short	0x0380
        /*006a*/ 	.short	0x0014


	//----- nvinfo : EIATTR_SW_WAR
	.align		4
.L_45:
        /*006c*/ 	.byte	0x04, 0x36
        /*006e*/ 	.short	(.L_47 - .L_46)
.L_46:
        /*0070*/ 	.word	0x00000008
.L_47:


//--------------------- .nv.info._Z7pw_tanhPfS_i  --------------------------
	.section	.nv.info._Z7pw_tanhPfS_i,"",@"SHT_CUDA_INFO"
	.sectionflags	@""
	.align	4


	//----- nvinfo : EIATTR_CUDA_API_VERSION
	.align		4
        /*0000*/ 	.byte	0x04, 0x37
        /*0002*/ 	.short	(.L_49 - .L_48)
.L_48:
        /*0004*/ 	.word	0x00000082


	//----- nvinfo : EIATTR_KPARAM_INFO
	.align		4
.L_49:
        /*0008*/ 	.byte	0x04, 0x17
        /*000a*/ 	.short	(.L_51 - .L_50)
.L_50:
        /*000c*/ 	.word	0x00000000
        /*0010*/ 	.short	0x0002
        /*0012*/ 	.short	0x0010
        /*0014*/ 	.byte	0x00, 0xf0, 0x11, 0x00


	//----- nvinfo : EIATTR_KPARAM_INFO
	.align		4
.L_51:
        /*0018*/ 	.byte	0x04, 0x17
        /*001a*/ 	.short	(.L_53 - .L_52)
.L_52:
        /*001c*/ 	.word	0x00000000
        /*0020*/ 	.short	0x0001
        /*0022*/ 	.short	0x0008
        /*0024*/ 	.byte	0x00, 0xf5, 0x21, 0x00


	//----- nvinfo : EIATTR_KPARAM_INFO
	.align		4
.L_53:
        /*0028*/ 	.byte	0x04, 0x17
        /*002a*/ 	.short	(.L_55 - .L_54)
.L_54:
        /*002c*/ 	.word	0x00000000
        /*0030*/ 	.short	0x0000
        /*0032*/ 	.short	0x0000
        /*0034*/ 	.byte	0x00, 0xf5, 0x21, 0x00


	//----- nvinfo : EIATTR_SPARSE_MMA_MASK
	.align		4
.L_55:
        /*0038*/ 	.byte	0x03, 0x50
        /*003a*/ 	.short	0x0000


	//----- nvinfo : EIATTR_MAXREG_COUNT
	.align		4
        /*003c*/ 	.byte	0x03, 0x1b
        /*003e*/ 	.short	0x00ff


	//----- nvinfo : EIATTR_MERCURY_ISA_VERSION
	.align		4
        /*0040*/ 	.byte	0x03, 0x5f
        /*0042*/ 	.short	0x0101


	//----- nvinfo : EIATTR_VRC_CTA_INIT_COUNT
	.align		4
        /*0044*/ 	.byte	0x02, 0x4a
	.zero		1
	.zero		1


	//----- nvinfo : EIATTR_EXIT_INSTR_OFFSETS
	.align		4
        /*0048*/ 	.byte	0x04, 0x1c
        /*004a*/ 	.short	(.L_57 - .L_56)


	//   ....[0]....
.L_56:
        /*004c*/ 	.word	0x00000070


	//   ....[1]....
        /*0050*/ 	.word	0x00000200


	//----- nvinfo : EIATTR_CBANK_PARAM_SIZE
	.align		4
.L_57:
        /*0054*/ 	.byte	0x03, 0x19
        /*0056*/ 	.short	0x0014


	//----- nvinfo : EIATTR_PARAM_CBANK
	.align		4
        /*0058*/ 	.byte	0x04, 0x0a
        /*005a*/ 	.short	(.L_59 - .L_58)
	.align		4
.L_58:
        /*005c*/ 	.word	index@(.nv.constant0._Z7pw_tanhPfS_i)
        /*0060*/ 	.short	0x0380
        /*0062*/ 	.short	0x0014


	//----- nvinfo : EIATTR_SW_WAR
	.align		4
.L_59:
        /*0064*/ 	.byte	0x04, 0x36
        /*0066*/ 	.short	(.L_61 - .L_60)
.L_60:
        /*0068*/ 	.word	0x00000008
.L_61:


//--------------------- .nv.info._Z9pw_vecMulPfS_S_i --------------------------
	.section	.nv.info._Z9pw_vecMulPfS_S_i,"",@"SHT_CUDA_INFO"
	.sectionflags	@""
	.align	4


	//----- nvinfo : EIATTR_CUDA_API_VERSION
	.align		4
        /*0000*/ 	.byte	0x04, 0x37
        /*0002*/ 	.short	(.L_63 - .L_62)
.L_62:
        /*0004*/ 	.word	0x00000082


	//----- nvinfo : EIATTR_KPARAM_INFO
	.align		4
.L_63:
        /*0008*/ 	.byte	0x04, 0x17
        /*000a*/ 	.short	(.L_65 - .L_64)
.L_64:
        /*000c*/ 	.word	0x00000000
        /*0010*/ 	.short	0x0003
        /*0012*/ 	.short	0x0018
        /*0014*/ 	.byte	0x00, 0xf0, 0x11, 0x00


	//----- nvinfo : EIATTR_KPARAM_INFO
	.align		4
.L_65:
        /*0018*/ 	.byte	0x04, 0x17
        /*001a*/ 	.short	(.L_67 - .L_66)
.L_66:
        /*001c*/ 	.word	0x00000000
        /*0020*/ 	.short	0x0002
        /*0022*/ 	.short	0x0010
        /*0024*/ 	.byte	0x00, 0xf5, 0x21, 0x00


	//----- nvinfo : EIATTR_KPARAM_INFO
	.align		4
.L_67:
        /*0028*/ 	.byte	0x04, 0x17
        /*002a*/ 	.short	(.L_69 - .L_68)
.L_68:
        /*002c*/ 	.word	0x00000000
        /*0030*/ 	.short	0x0001
        /*0032*/ 	.short	0x0008
        /*0034*/ 	.byte	0x00, 0xf5, 0x21, 0x00


	//----- nvinfo : EIATTR_KPARAM_INFO
	.align		4
.L_69:
        /*0038*/ 	.byte	0x04, 0x17
        /*003a*/ 	.short	(.L_71 - .L_70)
.L_70:
        /*003c*/ 	.word	0x00000000
        /*0040*/ 	.short	0x0000
        /*0042*/ 	.short	0x0000
        /*0044*/ 	.byte	0x00, 0xf5, 0x21, 0x00


	//----- nvinfo : EIATTR_SPARSE_MMA_MASK
	.align		4
.L_71:
        /*0048*/ 	.byte	0x03, 0x50
        /*004a*/ 	.short	0x0000


	//----- nvinfo : EIATTR_MAXREG_COUNT
	.align		4
        /*004c*/ 	.byte	0x03, 0x1b
        /*004e*/ 	.short	0x00ff


	//----- nvinfo : EIATTR_MERCURY_ISA_VERSION
	.align		4
        /*0050*/ 	.byte	0x03, 0x5f
        /*0052*/ 	.short	0x0101


	//----- nvinfo : EIATTR_VRC_CTA_INIT_COUNT
	.align		4
        /*0054*/ 	.byte	0x02, 0x4a
	.zero		1
	.zero		1


	//----- nvinfo : EIATTR_EXIT_INSTR_OFFSETS
	.align		4
        /*0058*/ 	.byte	0x04, 0x1c
        /*005a*/ 	.short	(.L_73 - .L_72)


	//   ....[0]....
.L_72:
        /*005c*/ 	.word	0x00000070


	//   ....[1]....
        /*0060*/ 	.word	0x00000130


	//----- nvinfo : EIATTR_CBANK_PARAM_SIZE
	.align		4
.L_73:
        /*0064*/ 	.byte	0x03, 0x19
        /*0066*/ 	.short	0x001c


	//----- nvinfo : EIATTR_PARAM_CBANK
	.align		4
        /*0068*/ 	.byte	0x04, 0x0a
        /*006a*/ 	.short	(.L_75 - .L_74)
	.align		4
.L_74:
        /*006c*/ 	.word	index@(.nv.constant0._Z9pw_vecMulPfS_S_i)
        /*0070*/ 	.short	0x0380
        /*0072*/ 	.short	0x001c


	//----- nvinfo : EIATTR_SW_WAR
	.align		4
.L_75:
        /*0074*/ 	.byte	0x04, 0x36
        /*0076*/ 	.short	(.L_77 - .L_76)
.L_76:
        /*0078*/ 	.word	0x00000008
.L_77:


//--------------------- .nv.info._Z9pw_vecAddPfS_S_i --------------------------
	.section	.nv.info._Z9pw_vecAddPfS_S_i,"",@"SHT_CUDA_INFO"
	.sectionflags	@""
	.align	4


	//----- nvinfo : EIATTR_CUDA_API_VERSION
	.align		4
        /*0000*/ 	.byte	0x04, 0x37
        /*0002*/ 	.short	(.L_79 - .L_78)
.L_78:
        /*0004*/ 	.word	0x00000082


	//----- nvinfo : EIATTR_KPARAM_INFO
	.align		4
.L_79:
        /*0008*/ 	.byte	0x04, 0x17
        /*000a*/ 	.short	(.L_81 - .L_80)
.L_80:
        /*000c*/ 	.word	0x00000000
        /*0010*/ 	.short	0x0003
        /*0012*/ 	.short	0x0018
        /*0014*/ 	.byte	0x00, 0xf0, 0x11, 0x00


	//----- nvinfo : EIATTR_KPARAM_INFO
	.align		4
.L_81:
        /*0018*/ 	.byte	0x04, 0x17
        /*001a*/ 	.short	(.L_83 - .L_82)
.L_82:
        /*001c*/ 	.word	0x00000000
        /*0020*/ 	.short	0x0002
        /*0022*/ 	.short	0x0010
        /*0024*/ 	.byte	0x00, 0xf5, 0x21, 0x00


	//----- nvinfo : EIATTR_KPARAM_INFO
	.align		4
.L_83:
        /*0028*/ 	.byte	0x04, 0x17
        /*002a*/ 	.short	(.L_85 - .L_84)
.L_84:
        /*002c*/ 	.word	0x00000000
        /*0030*/ 	.short	0x0001
        /*0032*/ 	.short	0x0008
        /*0034*/ 	.byte	0x00, 0xf5, 0x21, 0x00


	//----- nvinfo : EIATTR_KPARAM_INFO
	.align		4
.L_85:
        /*0038*/ 	.byte	0x04, 0x17
        /*003a*/ 	.short	(.L_87 - .L_86)
.L_86:
        /*003c*/ 	.word	0x00000000
        /*0040*/ 	.short	0x0000
        /*0042*/ 	.short	0x0000
        /*0044*/ 	.byte	0x00, 0xf5, 0x21, 0x00


	//----- nvinfo : EIATTR_SPARSE_MMA_MASK
	.align		4
.L_87:
        /*0048*/ 	.byte	0x03, 0x50
        /*004a*/ 	.short	0x0000


	//----- nvinfo : EIATTR_MAXREG_COUNT
	.align		4
        /*004c*/ 	.byte	0x03, 0x1b
        /*004e*/ 	.short	0x00ff


	//----- nvinfo : EIATTR_MERCURY_ISA_VERSION
	.align		4
        /*0050*/ 	.byte	0x03, 0x5f
        /*0052*/ 	.short	0x0101


	//----- nvinfo : EIATTR_VRC_CTA_INIT_COUNT
	.align		4
        /*0054*/ 	.byte	0x02, 0x4a
	.zero		1
	.zero		1


	//----- nvinfo : EIATTR_EXIT_INSTR_OFFSETS
	.align		4
        /*0058*/ 	.byte	0x04, 0x1c
        /*005a*/ 	.short	(.L_89 - .L_88)


	//   ....[0]....
.L_88:
        /*005c*/ 	.word	0x00000070


	//   ....[1]....
        /*0060*/ 	.word	0x00000130


	//----- nvinfo : EIATTR_CBANK_PARAM_SIZE
	.align		4
.L_89:
        /*0064*/ 	.byte	0x03, 0x19
        /*0066*/ 	.short	0x001c


	//----- nvinfo : EIATTR_PARAM_CBANK
	.align		4
        /*0068*/ 	.byte	0x04, 0x0a
        /*006a*/ 	.short	(.L_91 - .L_90)
	.align		4
.L_90:
        /*006c*/ 	.word	index@(.nv.constant0._Z9pw_vecAddPfS_S_i)
        /*0070*/ 	.short	0x0380
        /*0072*/ 	.short	0x001c


	//----- nvinfo : EIATTR_SW_WAR
	.align		4
.L_91:
        /*0074*/ 	.byte	0x04, 0x36
        /*0076*/ 	.short	(.L_93 - .L_92)
.L_92:
        /*0078*/ 	.word	0x00000008
.L_93:


//--------------------- .nv.info._Z10pw_biasAddPfS_ii --------------------------
	.section	.nv.info._Z10pw_biasAddPfS_ii,"",@"SHT_CUDA_INFO"
	.sectionflags	@""
	.align	4


	//----- nvinfo : EIATTR_CUDA_API_VERSION
	.align		4
        /*0000*/ 	.byte	0x04, 0x37
        /*0002*/ 	.short	(.L_95 - .L_94)
.L_94:
        /*0004*/ 	.word	0x00000082


	//----- nvinfo : EIATTR_KPARAM_INFO
	.align		4
.L_95:
        /*0008*/ 	.byte	0x04, 0x17
        /*000a*/ 	.short	(.L_97 - .L_96)
.L_96:
        /*000c*/ 	.word	0x00000000
        /*0010*/ 	.short	0x0003
        /*0012*/ 	.short	0x0014
        /*0014*/ 	.byte	0x00, 0xf0, 0x11, 0x00


	//----- nvinfo : EIATTR_KPARAM_INFO
	.align		4
.L_97:
        /*0018*/ 	.byte	0x04, 0x17
        /*001a*/ 	.short	(.L_99 - .L_98)
.L_98:
        /*001c*/ 	.word	0x00000000
        /*0020*/ 	.short	0x0002
        /*0022*/ 	.short	0x0010
        /*0024*/ 	.byte	0x00, 0xf0, 0x11, 0x00


	//----- nvinfo : EIATTR_KPARAM_INFO
	.align		4
.L_99:
        /*0028*/ 	.byte	0x04, 0x17
        /*002a*/ 	.short	(.L_101 - .L_100)
.L_100:
        /*002c*/ 	.word	0x00000000
        /*0030*/ 	.short	0x0001
        /*0032*/ 	.short	0x0008
        /*0034*/ 	.byte	0x00, 0xf5, 0x21, 0x00


	//----- nvinfo : EIATTR_KPARAM_INFO
	.align		4
.L_101:
        /*0038*/ 	.byte	0x04, 0x17
        /*003a*/ 	.short	(.L_103 - .L_102)
.L_102:
        /*003c*/ 	.word	0x00000000
        /*0040*/ 	.short	0x0000
        /*0042*/ 	.short	0x0000
        /*0044*/ 	.byte	0x00, 0xf5, 0x21, 0x00


	//----- nvinfo : EIATTR_SPARSE_MMA_MASK
	.align		4
.L_103:
        /*0048*/ 	.byte	0x03, 0x50
        /*004a*/ 	.short	0x0000


	//----- nvinfo : EIATTR_MAXREG_COUNT
	.align		4
        /*004c*/ 	.byte	0x03, 0x1b
        /*004e*/ 	.short	0x00ff


	//----- nvinfo : EIATTR_MERCURY_ISA_VERSION
	.align		4
        /*0050*/ 	.byte	0x03, 0x5f
        /*0052*/ 	.short	0x0101


	//----- nvinfo : EIATTR_VRC_CTA_INIT_COUNT
	.align		4
        /*0054*/ 	.byte	0x02, 0x4a
	.zero		1
	.zero		1


	//----- nvinfo : EIATTR_EXIT_INSTR_OFFSETS
	.align		4
        /*0058*/ 	.byte	0x04, 0x1c
        /*005a*/ 	.short	(.L_105 - .L_104)


	//   ....[0]....
.L_104:
        /*005c*/ 	.word	0x00000070


	//   ....[1]....
        /*0060*/ 	.word	0x00000270


	//----- nvinfo : EIATTR_CBANK_PARAM_SIZE
	.align		4
.L_105:
        /*0064*/ 	.byte	0x03, 0x19
        /*0066*/ 	.short	0x0018


	//----- nvinfo : EIATTR_PARAM_CBANK
	.align		4
        /*0068*/ 	.byte	0x04, 0x0a
        /*006a*/ 	.short	(.L_107 - .L_106)
	.align		4
.L_106:
        /*006c*/ 	.word	index@(.nv.constant0._Z10pw_biasAddPfS_ii)
        /*0070*/ 	.short	0x0380
        /*0072*/ 	.short	0x0018


	//----- nvinfo : EIATTR_SW_WAR
	.align		4
.L_107:
        /*0074*/ 	.byte	0x04, 0x36
        /*0076*/ 	.short	(.L_109 - .L_108)
.L_108:
        /*0078*/ 	.word	0x00000008
.L_109:


//--------------------- .nv.callgraph             --------------------------
	.section	.nv.callgraph,"",@"SHT_CUDA_CALLGRAPH"
	.align	4
	.sectionentsize	8
	.align		4
        /*0000*/ 	.word	0x00000000
	.align		4
        /*0004*/ 	.word	0xffffffff
	.align		4
        /*0008*/ 	.word	0x00000000
	.align		4
        /*000c*/ 	.word	0xfffffffe
	.align		4
        /*0010*/ 	.word	0x00000000
	.align		4
        /*0014*/ 	.word	0xfffffffd
	.align		4
        /*0018*/ 	.word	0x00000000
	.align		4
        /*001c*/ 	.word	0xfffffffc


//--------------------- .text._Z10pw_sigmoidPfS_i --------------------------
	.section	.text._Z10pw_sigmoidPfS_i,"ax",@progbits
	.align	128
        .global         _Z10pw_sigmoidPfS_i
        .type           _Z10pw_sigmoidPfS_i,@function
        .size           _Z10pw_sigmoidPfS_i,(.L_x_12 - _Z10pw_sigmoidPfS_i)
        .other          _Z10pw_sigmoidPfS_i,@"STO_CUDA_ENTRY STV_DEFAULT"
_Z10pw_sigmoidPfS_i:
.text._Z10pw_sigmoidPfS_i:
[----:B------:R-:W-:Y:S01]  /*0000*/  LDC R1, c[0x0][0x37c] ;  /* 0x0000df00ff017b82 */ /* 0x000fe20000000800 */
[----:B------:R-:W0:Y:S07]  /*0010*/  S2R R0, SR_TID.X ;  /* 0x0000000000007919 */ /* 0x000e2e0000002100 */
[----:B------:R-:W0:Y:S01]  /*0020*/  S2UR UR4, SR_CTAID.X ;  /* 0x00000000000479c3 */ /* 0x000e220000002500 */
[----:B------:R-:W1:Y:S07]  /*0030*/  LDCU UR5, c[0x0][0x390] ;  /* 0x00007200ff0577ac */ /* 0x000e6e0008000800 */
[----:B------:R-:W0:Y:S02]  /*0040*/  LDC R3, c[0x0][0x360] ;  /* 0x0000d800ff037b82 */ /* 0x000e240000000800 */
[----:B0-----:R-:W-:-:S05]  /*0050*/  IMAD R3, R3, UR4, R0 ;  /* 0x0000000403037c24 */ /* 0x001fca000f8e0200 */
[----:B-1----:R-:W-:-:S13]  /*0060*/  ISETP.GE.AND P0, PT, R3, UR5, PT ;  /* 0x0000000503007c0c */ /* 0x002fda000bf06270 */
[----:B------:R-:W-:Y:S05]  /*0070*/  @P0 EXIT ;  /* 0x000000000000094d */ /* 0x000fea0003800000 */
[----:B------:R-:W0:Y:S01]  /*0080*/  LDC.64 R4, c[0x0][0x388] ;  /* 0x0000e200ff047b82 */ /* 0x000e220000000a00 */
[----:B------:R-:W1:Y:S01]  /*0090*/  LDCU.64 UR4, c[0x0][0x358] ;  /* 0x00006b00ff0477ac */ /* 0x000e620008000a00 */
[----:B0-----:R-:W-:-:S06]  /*00a0*/  IMAD.WIDE R4, R3, 0x4, R4 ;  /* 0x0000000403047825 */ /* 0x001fcc00078e0204 */
[----:B-1----:R-:W2:Y:S01]  /*00b0*/  LDG.E R4, desc[UR4][R4.64] ;  /* 0x0000000404047981 */ /* 0x002ea2000c1e1900 */
[----:B------:R-:W-:Y:S01]  /*00c0*/  IMAD.MOV.U32 R7, RZ, RZ, 0x3bbb989d ;  /* 0x3bbb989dff077424 */ /* 0x000fe200078e00ff */
[----:B------:R-:W-:Y:S01]  /*00d0*/  BSSY.RECONVERGENT B0, `(.L_x_0) ;  /* 0x0000015000007945 */ /* 0x000fe20003800200 */
[----:B------:R-:W-:Y:S02]  /*00e0*/  IMAD.MOV.U32 R9, RZ, RZ, 0x437c0000 ;  /* 0x437c0000ff097424 */ /* 0x000fe400078e00ff */
[----:B--2---:R-:W-:-:S04]  /*00f0*/  FFMA.SAT R0, R4, -R7, 0.5 ;  /* 0x3f00000004007423 */ /* 0x004fc80000002807 */
[----:B------:R-:W-:-:S04]  /*0100*/  FFMA.RM R0, R0, R9, 12582913 ;  /* 0x4b40000100007423 */ /* 0x000fc80000004009 */
[C---:B------:R-:W-:Y:S01]  /*0110*/  FADD R7, R0.reuse, -12583039 ;  /* 0xcb40007f00077421 */ /* 0x040fe20000000000 */
[----:B------:R-:W-:-:S03]  /*0120*/  SHF.L.U32 R0, R0, 0x17, RZ ;  /* 0x0000001700007819 */ /* 0x000fc600000006ff */
[----:B------:R-:W-:-:S04]  /*0130*/  FFMA R7, R4, -1.4426950216293334961, -R7 ;  /* 0xbfb8aa3b04077823 */ /* 0x000fc80000000807 */
[----:B------:R-:W-:-:S06]  /*0140*/  FFMA R7, R4, -1.925963033500011079e-08, R7 ;  /* 0xb2a5706004077823 */ /* 0x000fcc0000000007 */
[----:B------:R-:W0:Y:S02]  /*0150*/  MUFU.EX2 R7, R7 ;  /* 0x0000000700077308 */ /* 0x000e240000000800 */
[----:B0-----:R-:W-:-:S04]  /*0160*/  FFMA R0, R0, R7, 1 ;  /* 0x3f80000000007423 */ /* 0x001fc80000000007 */
[----:B------:R-:W-:-:S05]  /*0170*/  VIADD R2, R0, 0x1800000 ;  /* 0x0180000000027836 */ /* 0x000fca0000000000 */
[----:B------:R-:W-:-:S04]  /*0180*/  LOP3.LUT R2, R2, 0x7f800000, RZ, 0xc0, !PT ;  /* 0x7f80000002027812 */ /* 0x000fc800078ec0ff */
[----:B------:R-:W-:-:S13]  /*0190*/  ISETP.GT.U32.AND P0, PT, R2, 0x1ffffff, PT ;  /* 0x01ffffff0200780c */ /* 0x000fda0003f04070 */
[----:B------:R-:W-:Y:S05]  /*01a0*/  @P0 BRA `(.L_x_1) ;  /* 0x00000000000c0947 */ /* 0x000fea0003800000 */
[----:B------:R-:W-:-:S07]  /*01b0*/  MOV R4, 0x1d0 ;  /* 0x000001d000047802 */ /* 0x000fce0000000f00 */
[----:B------:R-:W-:Y:S05]  /*01c0*/  CALL.REL.NOINC `($__internal_0_$__cuda_sm20_rcp_rn_f32_slowpath) ;  /* 0x0000000000287944 */ /* 0x000fea0003c00000 */
[----:B------:R-:W-:Y:S05]  /*01d0*/  BRA `(.L_x_2) ;  /* 0x0000000000107947 */ /* 0x000fea0003800000 */
.L_x_1:
[----:B------:R-:W0:Y:S02]  /*01e0*/  MUFU.RCP R7, R0 ;  /* 0x0000000000077308 */ /* 0x000e240000001000 */
[----:B0-----:R-:W-:-:S04]  /*01f0*/  FFMA R2, R0, R7, -1 ;  /* 0xbf80000000027423 */ /* 0x001fc80000000007 */
[----:B------:R-:W-:-:S04]  /*0200*/  FADD.FTZ R2, -R2, -RZ ;  /* 0x800000ff02027221 */ /* 0x000fc80000010100 */
[----:B------:R-:W-:-:S07]  /*0210*/  FFMA R7, R7, R2, R7 ;  /* 0x0000000207077223 */ /* 0x000fce0000000007 */
.L_x_2:
[----:B------:R-:W-:Y:S05]  /*0220*/  BSYNC.RECONVERGENT B0 ;  /* 0x0000000000007941 */ /* 0x000fea0003800200 */
.L_x_0:
[----:B------:R-:W0:Y:S02]  /*0230*/  LDC.64 R4, c[0x0][0x380] ;  /* 0x0000e000ff047b82 */ /* 0x000e240000000a00 */
[----:B0-----:R-:W-:-:S05]  /*0240*/  IMAD.WIDE R2, R3, 0x4, R4 ;  /* 0x0000000403027825 */ /* 0x001fca00078e0204 */
[----:B------:R-:W-:Y:S01]  /*0250*/  STG.E desc[UR4][R2.64], R7 ;  /* 0x0000000702007986 */ /* 0x000fe2000c101904 */
[----:B------:R-:W-:Y:S05]  /*0260*/  EXIT ;  /* 0x000000000000794d */ /* 0x000fea0003800000 */
        .weak           $__internal_0_$__cuda_sm20_rcp_rn_f32_slowpath
        .type           $__internal_0_$__cuda_sm20_rcp_rn_f32_slowpath,@function
        .size           $__internal_0_$__cuda_sm20_rcp_rn_f32_slowpath,(.L_x_12 - $__internal_0_$__cuda_sm20_rcp_rn_f32_slowpath)
$__internal_0_$__cuda_sm20_rcp_rn_f32_slowpath:
[----:B------:R-:W-:Y:S01]  /*0270*/  IMAD.SHL.U32 R2, R0, 0x2, RZ ;  /* 0x0000000200027824 */ /* 0x000fe200078e00ff */
[----:B------:R-:W-:Y:S04]  /*0280*/  BSSY.RECONVERGENT B1, `(.L_x_3) ;  /* 0x0000030000017945 */ /* 0x000fe80003800200 */
[----:B------:R-:W-:-:S04]  /*0290*/  SHF.R.U32.HI R2, RZ, 0x18, R2 ;  /* 0x00000018ff027819 */ /* 0x000fc80000011602 */
[----:B------:R-:W-:-:S13]  /*02a0*/  ISETP.NE.U32.AND P0, PT, R2, RZ, PT ;  /* 0x000000ff0200720c */ /* 0x000fda0003f05070 */
[----:B------:R-:W-:Y:S05]  /*02b0*/  @P0 BRA `(.L_x_4) ;  /* 0x0000000000280947 */ /* 0x000fea0003800000 */
[----:B------:R-:W-:-:S04]  /*02c0*/  SHF.L.U32 R2, R0, 0x1, RZ ;  /* 0x0000000100027819 */ /* 0x000fc800000006ff */
[----:B------:R-:W-:-:S13]  /*02d0*/  ISETP.NE.AND P0, PT, R2, RZ, PT ;  /* 0x000000ff0200720c */ /* 0x000fda0003f05270 */
[----:B------:R-:W-:Y:S01]  /*02e0*/  @P0 FFMA R6, R0, 1.84467440737095516160e+19, RZ ;  /* 0x5f80000000060823 */ /* 0x000fe200000000ff */
[----:B------:R-:W-:Y:S08]  /*02f0*/  @!P0 MUFU.RCP R5, R0 ;  /* 0x0000000000058308 */ /* 0x000ff00000001000 */
[----:B------:R-:W0:Y:S02]  /*0300*/  @P0 MUFU.RCP R7, R6 ;  /* 0x0000000600070308 */ /* 0x000e240000001000 */
[----:B0-----:R-:W-:-:S04]  /*0310*/  @P0 FFMA R2, R6, R7, -1 ;  /* 0xbf80000006020423 */ /* 0x001fc80000000007 */
[----:B------:R-:W-:-:S04]  /*0320*/  @P0 FADD.FTZ R2, -R2, -RZ ;  /* 0x800000ff02020221 */ /* 0x000fc80000010100 */
[----:B------:R-:W-:-:S04]  /*0330*/  @P0 FFMA R2, R7, R2, R7 ;  /* 0x0000000207020223 */ /* 0x000fc80000000007 */
[----:B------:R-:W-:Y:S01]  /*0340*/  @P0 FFMA R5, R2, 1.84467440737095516160e+19, RZ ;  /* 0x5f80000002050823 */ /* 0x000fe200000000ff */
[----:B------:R-:W-:Y:S06]  /*0350*/  BRA `(.L_x_5) ;  /* 0x0000000000887947 */ /* 0x000fec0003800000 */
.L_x_4:
[----:B------:R-:W-:-:S05]  /*0360*/  VIADD R5, R2, 0xffffff03 ;  /* 0xffffff0302057836 */ /* 0x000fca0000000000 */
[----:B------:R-:W-:-:S13]  /*0370*/  ISETP.GT.U32.AND P0, PT, R5, 0x1, PT ;  /* 0x000000010500780c */ /* 0x000fda0003f04070 */
[----:B------:R-:W-:Y:S05]  /*0380*/  @P0 BRA `(.L_x_6) ;  /* 0x0000000000780947 */ /* 0x000fea0003800000 */
[----:B------:R-:W-:Y:S01]  /*0390*/  LOP3.LUT R6, R0, 0x7fffff, RZ, 0xc0, !PT ;  /* 0x007fffff00067812 */ /* 0x000fe200078ec0ff */
[----:B------:R-:W-:-:S03]  /*03a0*/  IMAD.MOV.U32 R10, RZ, RZ, 0x3 ;  /* 0x00000003ff0a7424 */ /* 0x000fc600078e00ff */
[----:B------:R-:W-:Y:S02]  /*03b0*/  LOP3.LUT R6, R6, 0x3f800000, RZ, 0xfc, !PT ;  /* 0x3f80000006067812 */ /* 0x000fe400078efcff */
[----:B------:R-:W-:Y:S02]  /*03c0*/  SHF.L.U32 R11, R10, R5, RZ ;  /* 0x000000050a0b7219 */ /* 0x000fe400000006ff */
[----:B------:R-:W0:Y:S02]  /*03d0*/  MUFU.RCP R7, R6 ;  /* 0x0000000600077308 */ /* 0x000e240000001000 */
[----:B0-----:R-:W-:-:S04]  /*03e0*/  FFMA R8, R6, R7, -1 ;  /* 0xbf80000006087423 */ /* 0x001fc80000000007 */
[----:B------:R-:W-:-:S04]  /*03f0*/  FADD.FTZ R8, -R8, -RZ ;  /* 0x800000ff08087221 */ /* 0x000fc80000010100 */
[CCC-:B------:R-:W-:Y:S01]  /*0400*/  FFMA.RM R9, R7.reuse, R8.reuse, R7.reuse ;  /* 0x0000000807097223 */ /* 0x1c0fe20000004007 */
[----:B------:R-:W-:-:S04]  /*0410*/  FFMA.RP R8, R7, R8, R7 ;  /* 0x0000000807087223 */ /* 0x000fc80000008007 */
[C---:B------:R-:W-:Y:S02]  /*0420*/  LOP3.LUT R7, R9.reuse, 0x7fffff, RZ, 0xc0, !PT ;  /* 0x007fffff09077812 */ /* 0x040fe400078ec0ff */
[----:B------:R-:W-:Y:S02]  /*0430*/  FSETP.NEU.FTZ.AND P0, PT, R9, R8, PT ;  /* 0x000000080900720b */ /* 0x000fe40003f1d000 */
[----:B------:R-:W-:Y:S02]  /*0440*/  LOP3.LUT R8, R7, 0x800000, RZ, 0xfc, !PT ;  /* 0x0080000007087812 */ /* 0x000fe400078efcff */
[----:B------:R-:W-:Y:S02]  /*0450*/  SEL R7, RZ, 0xffffffff, !P0 ;  /* 0xffffffffff077807 */ /* 0x000fe40004000000 */
[----:B------:R-:W-:Y:S02]  /*0460*/  LOP3.LUT R6, R11, R8, RZ, 0xc0, !PT ;  /* 0x000000080b067212 */ /* 0x000fe400078ec0ff */
[----:B------:R-:W-:-:S02]  /*0470*/  IADD3 R7, PT, PT, -R7, RZ, RZ ;  /* 0x000000ff07077210 */ /* 0x000fc40007ffe1ff */
[-C--:B------:R-:W-:Y:S02]  /*0480*/  SHF.R.U32.HI R6, RZ, R5.reuse, R6 ;  /* 0x00000005ff067219 */ /* 0x080fe40000011606 */
[----:B------:R-:W-:Y:S02]  /*0490*/  LOP3.LUT P1, RZ, R7, R5, R8, 0xf8, !PT ;  /* 0x0000000507ff7212 */ /* 0x000fe4000782f808 */
[C---:B------:R-:W-:Y:S02]  /*04a0*/  LOP3.LUT P0, RZ, R6.reuse, 0x1, RZ, 0xc0, !PT ;  /* 0x0000000106ff7812 */ /* 0x040fe4000780c0ff */
[----:B------:R-:W-:-:S04]  /*04b0*/  LOP3.LUT P2, RZ, R6, 0x2, RZ, 0xc0, !PT ;  /* 0x0000000206ff7812 */ /* 0x000fc8000784c0ff */
[----:B------:R-:W-:Y:S02]  /*04c0*/  PLOP3.LUT P0, PT, P0, P1, P2, 0xe0, 0x0 ;  /* 0x000000000000781c */ /* 0x000fe40000703c20 */
[----:B------:R-:W-:Y:S02]  /*04d0*/  LOP3.LUT P1, RZ, R0, 0x7fffff, RZ, 0xc0, !PT ;  /* 0x007fffff00ff7812 */ /* 0x000fe4000782c0ff */
[----:B------:R-:W-:-:S05]  /*04e0*/  SEL R5, RZ, 0x1, !P0 ;  /* 0x00000001ff057807 */ /* 0x000fca0004000000 */
[----:B------:R-:W-:-:S05]  /*04f0*/  IMAD.MOV R5, RZ, RZ, -R5 ;  /* 0x000000ffff057224 */ /* 0x000fca00078e0a05 */
[----:B------:R-:W-:Y:S02]  /*0500*/  ISETP.GE.AND P0, PT, R5, RZ, PT ;  /* 0x000000ff0500720c */ /* 0x000fe40003f06270 */
[----:B------:R-:W-:-:S04]  /*0510*/  IADD3 R5, PT, PT, R2, -0xfc, RZ ;  /* 0xffffff0402057810 */ /* 0x000fc80007ffe0ff */
[----:B------:R-:W-:-:S07]  /*0520*/  SHF.R.U32.HI R5, RZ, R5, R8 ;  /* 0x00000005ff057219 */ /* 0x000fce0000011608 */
[----:B------:R-:W-:-:S05]  /*0530*/  @!P0 VIADD R5, R5, 0x1 ;  /* 0x0000000105058836 */ /* 0x000fca0000000000 */
[----:B------:R-:W-:-:S04]  /*0540*/  @!P1 SHF.L.U32 R5, R5, 0x1, RZ ;  /* 0x0000000105059819 */ /* 0x000fc800000006ff */
[----:B------:R-:W-:Y:S01]  /*0550*/  LOP3.LUT R5, R5, 0x80000000, R0, 0xf8, !PT ;  /* 0x8000000005057812 */ /* 0x000fe200078ef800 */
[----:B------:R-:W-:Y:S06]  /*0560*/  BRA `(.L_x_5) ;  /* 0x0000000000047947 */ /* 0x000fec0003800000 */
.L_x_6:
[----:B------:R0:W1:Y:S02]  /*0570*/  MUFU.RCP R5, R0 ;  /* 0x0000000000057308 */ /* 0x0000640000001000 */
.L_x_5:
[----:B------:R-:W-:Y:S05]  /*0580*/  BSYNC.RECONVERGENT B1 ;  /* 0x0000000000017941 */ /* 0x000fea0003800200 */
.L_x_3:
[----:B-1----:R-:W-:Y:S02]  /*0590*/  IMAD.MOV.U32 R7, RZ, RZ, R5 ;  /* 0x000000ffff077224 */ /* 0x002fe400078e0005 */
[----:B------:R-:W-:-:S04]  /*05a0*/  HFMA2 R5, -RZ, RZ, 0, 0 ;  /* 0x00000000ff057431 */ /* 0x000fc800000001ff */
[----:B0-----:R-:W-:Y:S05]  /*05b0*/  RET.REL.NODEC R4 `(_Z10pw_sigmoidPfS_i) ;  /* 0xfffffff804907950 */ /* 0x001fea0003c3ffff */
.L_x_7:
[----:B------:R-:W-:-:S00]  /*05c0*/  BRA `(.L_x_7) ;  /* 0xfffffffc00fc7947 */ /* 0x000fc0000383ffff */
[----:B------:R-:W-:-:S00]  /*05d0*/  NOP ;  /* 0x0000000000007918 */ /* 0x000fc00000000000 */
        /* <DEDUP_REMOVED lines=10> */
.L_x_12:


//--------------------- .text._Z7pw_tanhPfS_i     --------------------------
	.section	.text._Z7pw_tanhPfS_i,"ax",@progbits
	.align	128
        .global         _Z7pw_tanhPfS_i
        .type           _Z7pw_tanhPfS_i,@function
        .size           _Z7pw_tanhPfS_i,(.L_x_14 - _Z7pw_tanhPfS_i)
        .other          _Z7pw_tanhPfS_i,@"STO_CUDA_ENTRY STV_DEFAULT"
_Z7pw_tanhPfS_i:
.text._Z7pw_tanhPfS_i:
        /* <DEDUP_REMOVED lines=9> */
[----:B------:R-:W1:Y:S07]  /*0090*/  LDCU.64 UR4, c[0x0][0x358] ;  /* 0x00006b00ff0477ac */ /* 0x000e6e0008000a00 */
[----:B------:R-:W2:Y:S01]  /*00a0*/  LDC.64 R4, c[0x0][0x380] ;  /* 0x0000e000ff047b82 */ /* 0x000ea20000000a00 */
[----:B0-----:R-:W-:-:S05]  /*00b0*/  IMAD.WIDE R2, R7, 0x4, R2 ;  /* 0x0000000407027825 */ /* 0x001fca00078e0202 */
[----:B-1----:R2:W3:Y:S01]  /*00c0*/  LDG.E R6, desc[UR4][R2.64] ;  /* 0x0000000402067981 */ /* 0x0024e2000c1e1900 */
[----:B------:R-:W-:Y:S01]  /*00d0*/  MOV R10, 0x3c80f082 ;  /* 0x3c80f082000a7802 */ /* 0x000fe20000000f00 */
[----:B------:R-:W-:Y:S02]  /*00e0*/  HFMA2 R9, -RZ, RZ, 1.875, 0 ;  /* 0x3f800000ff097431 */ /* 0x000fe400000001ff */
[----:B--2---:R-:W-:-:S04]  /*00f0*/  IMAD.WIDE R2, R7, 0x4, R4 ;  /* 0x0000000407027825 */ /* 0x004fc800078e0204 */
[C---:B---3--:R-:W-:Y:S01]  /*0100*/  FMUL R0, |R6|.reuse, 2.8853900432586669922 ;  /* 0x4038aa3b06007820 */ /* 0x048fe20000400200 */
[C---:B------:R-:W-:Y:S01]  /*0110*/  FMUL R11, R6.reuse, R6 ;  /* 0x00000006060b7220 */ /* 0x040fe20000400000 */
[C---:B------:R-:W-:Y:S02]  /*0120*/  FSETP.GE.AND P1, PT, |R6|.reuse, 0.60000002384185791016, PT ;  /* 0x3f19999a0600780b */ /* 0x040fe40003f26200 */
[----:B------:R-:W-:Y:S01]  /*0130*/  FSETP.GE.AND P0, PT, |R6|, 9.010913848876953125, PT ;  /* 0x41102cb40600780b */ /* 0x000fe20003f06200 */
[C---:B------:R-:W-:Y:S01]  /*0140*/  FFMA R10, R11.reuse, R10, -0.052303962409496307373 ;  /* 0xbd563cae0b0a7423 */ /* 0x040fe2000000000a */
[----:B------:R-:W0:Y:S02]  /*0150*/  MUFU.EX2 R0, R0 ;  /* 0x0000000000007308 */ /* 0x000e240000000800 */
[----:B0-----:R-:W-:Y:S01]  /*0160*/  FADD R8, R0, 1 ;  /* 0x3f80000000087421 */ /* 0x001fe20000000000 */
[----:B------:R-:W-:-:S04]  /*0170*/  FFMA R0, R11, R10, 0.1331529766321182251 ;  /* 0x3e0859410b007423 */ /* 0x000fc8000000000a */
[C---:B------:R-:W-:Y:S01]  /*0180*/  FFMA R0, R11.reuse, R0, -0.33332768082618713379 ;  /* 0xbeaaa9ed0b007423 */ /* 0x040fe20000000000 */
[----:B------:R-:W0:Y:S03]  /*0190*/  MUFU.RCP R8, R8 ;  /* 0x0000000800087308 */ /* 0x000e260000001000 */
[----:B------:R-:W-:Y:S01]  /*01a0*/  FFMA R11, R11, R0, RZ ;  /* 0x000000000b0b7223 */ /* 0x000fe200000000ff */
[----:B0-----:R-:W-:-:S05]  /*01b0*/  FFMA R9, R8, -2, R9 ;  /* 0xc000000008097823 */ /* 0x001fca0000000009 */
[----:B------:R-:W-:-:S04]  /*01c0*/  FSEL R9, R9, 1, !P0 ;  /* 0x3f80000009097808 */ /* 0x000fc80004000000 */
[--C-:B------:R-:W-:Y:S01]  /*01d0*/  LOP3.LUT R9, R9, 0x80000000, R6.reuse, 0xb8, !PT ;  /* 0x8000000009097812 */ /* 0x100fe200078eb806 */
[----:B------:R-:W-:-:S05]  /*01e0*/  @!P1 FFMA R9, R6, R11, R6 ;  /* 0x0000000b06099223 */ /* 0x000fca0000000006 */
[----:B------:R-:W-:Y:S01]  /*01f0*/  STG.E desc[UR4][R2.64], R9 ;  /* 0x0000000902007986 */ /* 0x000fe2000c101904 */
[----:B------:R-:W-:Y:S05]  /*0200*/  EXIT ;  /* 0x000000000000794d */ /* 0x000fea0003800000 */
.L_x_8:
        /* <DEDUP_REMOVED lines=15> */
.L_x_14:


//--------------------- .text._Z9pw_vecMulPfS_S_i --------------------------
	.section	.text._Z9pw_vecMulPfS_S_i,"ax",@progbits
	.align	128
        .global         _Z9pw_vecMulPfS_S_i
        .type           _Z9pw_vecMulPfS_S_i,@function
        .size           _Z9pw_vecMulPfS_S_i,(.L_x_15 - _Z9pw_vecMulPfS_S_i)
        .other          _Z9pw_vecMulPfS_S_i,@"STO_CUDA_ENTRY STV_DEFAULT"
_Z9pw_vecMulPfS_S_i:
.text._Z9pw_vecMulPfS_S_i:
        /* <DEDUP_REMOVED lines=10> */
[----:B------:R-:W2:Y:S08]  /*00a0*/  LDC.64 R4, c[0x0][0x390] ;  /* 0x0000e400ff047b82 */ /* 0x000eb00000000a00 */
[----:B------:R-:W3:Y:S01]  /*00b0*/  LDC.64 R6, c[0x0][0x380] ;  /* 0x0000e000ff067b82 */ /* 0x000ee20000000a00 */
[----:B0-----:R-:W-:-:S06]  /*00c0*/  IMAD.WIDE R2, R9, 0x4, R2 ;  /* 0x0000000409027825 */ /* 0x001fcc00078e0202 */
[----:B-1----:R-:W4:Y:S01]  /*00d0*/  LDG.E R2, desc[UR4][R2.64] ;  /* 0x0000000402027981 */ /* 0x002f22000c1e1900 */
[----:B--2---:R-:W-:-:S06]  /*00e0*/  IMAD.WIDE R4, R9, 0x4, R4 ;  /* 0x0000000409047825 */ /* 0x004fcc00078e0204 */
[----:B------:R-:W4:Y:S01]  /*00f0*/  LDG.E R5, desc[UR4][R4.64] ;  /* 0x0000000404057981 */ /* 0x000f22000c1e1900 */
[----:B---3--:R-:W-:-:S04]  /*0100*/  IMAD.WIDE R6, R9, 0x4, R6 ;  /* 0x0000000409067825 */ /* 0x008fc800078e0206 */
[----:B----4-:R-:W-:-:S05]  /*0110*/  FMUL R9, R2, R5 ;  /* 0x0000000502097220 */ /* 0x010fca0000400000 */
[----:B------:R-:W-:Y:S01]  /*0120*/  STG.E desc[UR4][R6.64], R9 ;  /* 0x0000000906007986 */ /* 0x000fe2000c101904 */
[----:B------:R-:W-:Y:S05]  /*0130*/  EXIT ;  /* 0x000000000000794d */ /* 0x000fea0003800000 */
.L_x_9:
        /* <DEDUP_REMOVED lines=12> */
.L_x_15:


//--------------------- .text._Z9pw_vecAddPfS_S_i --------------------------
	.section	.text._Z9pw_vecAddPfS_S_i,"ax",@progbits
	.align	128
        .global         _Z9pw_vecAddPfS_S_i
        .type           _Z9pw_vecAddPfS_S_i,@function
        .size           _Z9pw_vecAddPfS_S_i,(.L_x_16 - _Z9pw_vecAddPfS_S_i)
        .other          _Z9pw_vecAddPfS_S_i,@"STO_CUDA_ENTRY STV_DEFAULT"
_Z9pw_vecAddPfS_S_i:
.text._Z9pw_vecAddPfS_S_i:
        /* <DEDUP_REMOVED lines=17> */
[----:B----4-:R-:W-:-:S05]  /*0110*/  FADD R9, R2, R5 ;  /* 0x0000000502097221 */ /* 0x010fca0000000000 */
[----:B------:R-:W-:Y:S01]  /*0120*/  STG.E desc[UR4][R6.64], R9 ;  /* 0x0000000906007986 */ /* 0x000fe2000c101904 */
[----:B------:R-:W-:Y:S05]  /*0130*/  EXIT ;  /* 0x000000000000794d */ /* 0x000fea0003800000 */
.L_x_10:
        /* <DEDUP_REMOVED lines=12> */
.L_x_16:


//--------------------- .text._Z10pw_biasAddPfS_ii --------------------------
	.section	.text._Z10pw_biasAddPfS_ii,"ax",@progbits
	.align	128
        .global         _Z10pw_biasAddPfS_ii
        .type           _Z10pw_biasAddPfS_ii,@function
        .size           _Z10pw_biasAddPfS_ii,(.L_x_17 - _Z10pw_biasAddPfS_ii)
        .other          _Z10pw_biasAddPfS_ii,@"STO_CUDA_ENTRY STV_DEFAULT"
_Z10pw_biasAddPfS_ii:
.text._Z10pw_biasAddPfS_ii:
        /* <DEDUP_REMOVED lines=8> */
[----:B------:R-:W0:Y:S01]  /*0080*/  LDC R6, c[0x0][0x394] ;  /* 0x0000e500ff067b82 */ /* 0x000e220000000800 */
[----:B------:R-:W-:Y:S01]  /*0090*/  ISETP.GE.AND P2, PT, R7, RZ, PT ;  /* 0x000000ff0700720c */ /* 0x000fe20003f46270 */
[----:B------:R-:W1:Y:S01]  /*00a0*/  LDCU.64 UR4, c[0x0][0x358] ;  /* 0x00006b00ff0477ac */ /* 0x000e620008000a00 */
[----:B0-----:R-:W-:-:S04]  /*00b0*/  IABS R9, R6 ;  /* 0x0000000600097213 */ /* 0x001fc80000000000 */
[----:B------:R-:W0:Y:S08]  /*00c0*/  I2F.RP R0, R9 ;  /* 0x0000000900007306 */ /* 0x000e300000209400 */
[----:B0-----:R-:W0:Y:S02]  /*00d0*/  MUFU.RCP R0, R0 ;  /* 0x0000000000007308 */ /* 0x001e240000001000 */
[----:B0-----:R-:W-:-:S06]  /*00e0*/  IADD3 R2, PT, PT, R0, 0xffffffe, RZ ;  /* 0x0ffffffe00027810 */ /* 0x001fcc0007ffe0ff */
[----:B------:R0:W2:Y:S02]  /*00f0*/  F2I.FTZ.U32.TRUNC.NTZ R3, R2 ;  /* 0x0000000200037305 */ /* 0x0000a4000021f000 */
[----:B0-----:R-:W-:Y:S01]  /*0100*/  IMAD.MOV.U32 R2, RZ, RZ, RZ ;  /* 0x000000ffff027224 */ /* 0x001fe200078e00ff */
[----:B--2---:R-:W-:-:S05]  /*0110*/  IADD3 R4, PT, PT, RZ, -R3, RZ ;  /* 0x80000003ff047210 */ /* 0x004fca0007ffe0ff */
[----:B------:R-:W-:Y:S01]  /*0120*/  IMAD R5, R4, R9, RZ ;  /* 0x0000000904057224 */ /* 0x000fe200078e02ff */
[----:B------:R-:W-:-:S03]  /*0130*/  IABS R4, R7 ;  /* 0x0000000700047213 */ /* 0x000fc60000000000 */
[----:B------:R-:W-:-:S06]  /*0140*/  IMAD.HI.U32 R3, R3, R5, R2 ;  /* 0x0000000503037227 */ /* 0x000fcc00078e0002 */
[----:B------:R-:W-:-:S05]  /*0150*/  IMAD.HI.U32 R3, R3, R4, RZ ;  /* 0x0000000403037227 */ /* 0x000fca00078e00ff */
[----:B------:R-:W-:-:S05]  /*0160*/  IADD3 R3, PT, PT, -R3, RZ, RZ ;  /* 0x000000ff03037210 */ /* 0x000fca0007ffe1ff */
[C---:B------:R-:W-:Y:S02]  /*0170*/  IMAD R0, R9.reuse, R3, R4 ;  /* 0x0000000309007224 */ /* 0x040fe400078e0204 */
[----:B------:R-:W0:Y:S03]  /*0180*/  LDC.64 R2, c[0x0][0x388] ;  /* 0x0000e200ff027b82 */ /* 0x000e260000000a00 */
[----:B------:R-:W-:-:S05]  /*0190*/  ISETP.GT.U32.AND P0, PT, R9, R0, PT ;  /* 0x000000000900720c */ /* 0x000fca0003f04070 */
[----:B------:R-:W2:Y:S08]  /*01a0*/  LDC.64 R4, c[0x0][0x380] ;  /* 0x0000e000ff047b82 */ /* 0x000eb00000000a00 */
[----:B------:R-:W-:Y:S01]  /*01b0*/  @!P0 IMAD.IADD R0, R0, 0x1, -R9 ;  /* 0x0000000100008824 */ /* 0x000fe200078e0a09 */
[----:B------:R-:W-:-:S04]  /*01c0*/  ISETP.NE.AND P0, PT, R6, RZ, PT ;  /* 0x000000ff0600720c */ /* 0x000fc80003f05270 */
[----:B------:R-:W-:Y:S01]  /*01d0*/  ISETP.GT.U32.AND P1, PT, R9, R0, PT ;  /* 0x000000000900720c */ /* 0x000fe20003f24070 */
[----:B--2---:R-:W-:-:S12]  /*01e0*/  IMAD.WIDE R4, R7, 0x4, R4 ;  /* 0x0000000407047825 */ /* 0x004fd800078e0204 */
[----:B------:R-:W-:Y:S01]  /*01f0*/  @!P1 IADD3 R0, PT, PT, R0, -R9, RZ ;  /* 0x8000000900009210 */ /* 0x000fe20007ffe0ff */
[----:B-1----:R-:W2:Y:S04]  /*0200*/  LDG.E R7, desc[UR4][R4.64] ;  /* 0x0000000404077981 */ /* 0x002ea8000c1e1900 */
[----:B------:R-:W-:Y:S01]  /*0210*/  @!P2 IMAD.MOV R0, RZ, RZ, -R0 ;  /* 0x000000ffff00a224 */ /* 0x000fe200078e0a00 */
[----:B------:R-:W-:-:S05]  /*0220*/  @!P0 LOP3.LUT R0, RZ, R6, RZ, 0x33, !PT ;  /* 0x00000006ff008212 */ /* 0x000fca00078e33ff */
[----:B0-----:R-:W-:-:S06]  /*0230*/  IMAD.WIDE R2, R0, 0x4, R2 ;  /* 0x0000000400027825 */ /* 0x001fcc00078e0202 */
[----:B------:R-:W2:Y:S02]  /*0240*/  LDG.E R2, desc[UR4][R2.64] ;  /* 0x0000000402027981 */ /* 0x000ea4000c1e1900 */
[----:B--2---:R-:W-:-:S05]  /*0250*/  FADD R7, R2, R7 ;  /* 0x0000000702077221 */ /* 0x004fca0000000000 */
[----:B------:R-:W-:Y:S01]  /*0260*/  STG.E desc[UR4][R4.64], R7 ;  /* 0x0000000704007986 */ /* 0x000fe2000c101904 */
[----:B------:R-:W-:Y:S05]  /*0270*/  EXIT ;  /* 0x000000000000794d */ /* 0x000fea0003800000 */
.L_x_11:
        /* <DEDUP_REMOVED lines=16> */
.L_x_17:


//--------------------- .nv.shared.reserved.0     --------------------------
	.section	.nv.shared.reserved.0,"aw",@nobits
	.weak		__nv_reservedSMEM_offset_0_alias
	.size		__nv_reservedSMEM_offset_0_alias, 0, 64
	.other		__nv_reservedSMEM_offset_0_alias,@"STO_CUDA_RESERVED_SHARED STV_DEFAULT"
__nv_reservedSMEM_offset_0_alias:
	.zero		0
	.zero		64


//--------------------- .nv.constant0._Z10pw_sigmoidPfS_i --------------------------
	.section	.nv.constant0._Z10pw_sigmoidPfS_i,"a",@progbits
	.sectionflags	@""
	.align	4
.nv.constant0._Z10pw_sigmoidPfS_i:
	.zero		916


//--------------------- .nv.constant0._Z7pw_tanhPfS_i --------------------------
	.section	.nv.constant0._Z7pw_tanhPfS_i,"a",@progbits
	.sectionflags	@""
	.align	4
.nv.constant0._Z7pw_tanhPfS_i:
	.zero		916


//--------------------- .nv.constant0._Z9pw_vecMulPfS_S_i --------------------------
	.section	.nv.constant0._Z9pw_vecMulPfS_S_i,"a",@progbits
	.sectionflags	@""
	.align	4
.nv.constant0._Z9pw_vecMulPfS_S_i:
	.zero		924


//--------------------- .nv.constant0._Z9pw_vecAddPfS_S_i --------------------------
	.section	.nv.constant0._Z9pw_vecAddPfS_S_i,"a",@progbits
	.sectionflags	@""
	.align	4
.nv.constant0._Z9pw_vecAddPfS_S_i:
	.zero		924


//--------------------- .nv.constant0._Z10pw_biasAddPfS_ii --------------------------
	.section	.nv.constant0._Z10pw_biasAddPfS_ii,"a",@progbits
	.sectionflags	@""
	.align	4
.nv.constant0._Z10pw_biasAddPfS_ii:
	.zero		920


//--------------------- SYMBOLS --------------------------

	.type		.nv.reservedSmem.offset0,@object
	.size		.nv.reservedSmem.offset0,0x4
